	.headerflags	@"EF_CUDA_TEXMODE_UNIFIED EF_CUDA_64BIT_ADDRESS EF_CUDA_ACCELERATORS EF_CUDA_SM90 EF_CUDA_VIRTUAL_SM(EF_CUDA_SM90)"
	.elftype	@"ET_EXEC"


//--------------------- .nv.info                  --------------------------
	.section	.nv.info,"",@"SHT_CUDA_INFO"
	.align	4


	//----- nvinfo : EIATTR_REGCOUNT
	.align		4
        /*0000*/ 	.byte	0x04, 0x2f
        /*0002*/ 	.short	(.L_1 - .L_0)
	.align		4
.L_0:
        /*0004*/ 	.word	index@(triton_mm)
        /*0008*/ 	.word	0x00000040


	//----- nvinfo : EIATTR_MIN_STACK_SIZE
	.align		4
.L_1:
        /*000c*/ 	.byte	0x04, 0x12
        /*000e*/ 	.short	(.L_3 - .L_2)
	.align		4
.L_2:
        /*0010*/ 	.word	index@(triton_mm)
        /*0014*/ 	.word	0x00000000


	//----- nvinfo : EIATTR_FRAME_SIZE
	.align		4
.L_3:
        /*0018*/ 	.byte	0x04, 0x11
        /*001a*/ 	.short	(.L_5 - .L_4)
	.align		4
.L_4:
        /*001c*/ 	.word	index@(triton_mm)
        /*0020*/ 	.word	0x00000000


	//----- nvinfo : EIATTR_MIN_STACK_SIZE
	.align		4
.L_5:
        /*0024*/ 	.byte	0x04, 0x12
        /*0026*/ 	.short	(.L_7 - .L_6)
	.align		4
.L_6:
        /*0028*/ 	.word	index@(triton_mm)
        /*002c*/ 	.word	0x00000000
.L_7:


//--------------------- .nv.info.triton_mm        --------------------------
	.section	.nv.info.triton_mm,"",@"SHT_CUDA_INFO"
	.sectionflags	@""
	.align	4


	//----- nvinfo : EIATTR_CUDA_API_VERSION
	.align		4
        /*0000*/ 	.byte	0x04, 0x37
        /*0002*/ 	.short	(.L_9 - .L_8)
.L_8:
        /*0004*/ 	.word	0x0000007c


	//----- nvinfo : EIATTR_KPARAM_INFO
	.align		4
.L_9:
        /*0008*/ 	.byte	0x04, 0x17
        /*000a*/ 	.short	(.L_11 - .L_10)
.L_10:
        /*000c*/ 	.word	0x00000000
        /*0010*/ 	.short	0x0002
        /*0012*/ 	.short	0x0010
        /*0014*/ 	.byte	0x00, 0xf0, 0x21, 0x00


	//----- nvinfo : EIATTR_KPARAM_INFO
	.align		4
.L_11:
        /*0018*/ 	.byte	0x04, 0x17
        /*001a*/ 	.short	(.L_13 - .L_12)
.L_12:
        /*001c*/ 	.word	0x00000000
        /*0020*/ 	.short	0x0001
        /*0022*/ 	.short	0x0008
        /*0024*/ 	.byte	0x00, 0xf0, 0x21, 0x00


	//----- nvinfo : EIATTR_KPARAM_INFO
	.align		4
.L_13:
        /*0028*/ 	.byte	0x04, 0x17
        /*002a*/ 	.short	(.L_15 - .L_14)
.L_14:
        /*002c*/ 	.word	0x00000000
        /*0030*/ 	.short	0x0000
        /*0032*/ 	.short	0x0000
        /*0034*/ 	.byte	0x00, 0xf0, 0x21, 0x00


	//----- nvinfo : EIATTR_SPARSE_MMA_MASK
	.align		4
.L_15:
        /*0038*/ 	.byte	0x03, 0x50
        /*003a*/ 	.short	0x0000


	//----- nvinfo : EIATTR_MAXREG_COUNT
	.align		4
        /*003c*/ 	.byte	0x03, 0x1b
        /*003e*/ 	.short	0x00ff


	//----- nvinfo : EIATTR_COOP_GROUP_MASK_REGIDS
	.align		4
        /*0040*/ 	.byte	0x04, 0x29
        /*0042*/ 	.short	(.L_17 - .L_16)


	//   ....[0]....
.L_16:
        /*0044*/ 	.word	0xffffffff


	//----- nvinfo : EIATTR_COOP_GROUP_INSTR_OFFSETS
	.align		4
.L_17:
        /*0048*/ 	.byte	0x04, 0x28
        /*004a*/ 	.short	(.L_19 - .L_18)


	//   ....[0]....
.L_18:
        /*004c*/ 	.word	0x00000910


	//----- nvinfo : EIATTR_EXIT_INSTR_OFFSETS
	.align		4
.L_19:
        /*0050*/ 	.byte	0x04, 0x1c
        /*0052*/ 	.short	(.L_21 - .L_20)


	//   ....[0]....
.L_20:
        /*0054*/ 	.word	0x00001be0


	//   ....[1]....
        /*0058*/ 	.word	0x00001c30


	//----- nvinfo : EIATTR_MAX_THREADS
	.align		4
.L_21:
        /*005c*/ 	.byte	0x04, 0x05
        /*005e*/ 	.short	(.L_23 - .L_22)
.L_22:
        /*0060*/ 	.word	0x00000100
        /*0064*/ 	.word	0x00000001
        /*0068*/ 	.word	0x00000001


	//----- nvinfo : EIATTR_CBANK_PARAM_SIZE
	.align		4
.L_23:
        /*006c*/ 	.byte	0x03, 0x19
        /*006e*/ 	.short	0x0018


	//----- nvinfo : EIATTR_PARAM_CBANK
	.align		4
        /*0070*/ 	.byte	0x04, 0x0a
        /*0072*/ 	.short	(.L_25 - .L_24)
	.align		4
.L_24:
        /*0074*/ 	.word	index@(.nv.constant0.triton_mm)
        /*0078*/ 	.short	0x0210
        /*007a*/ 	.short	0x0018


	//----- nvinfo : EIATTR_SW_WAR
	.align		4
.L_25:
        /*007c*/ 	.byte	0x04, 0x36
        /*007e*/ 	.short	(.L_27 - .L_26)
.L_26:
        /*0080*/ 	.word	0x00000008
.L_27:


//--------------------- .nv.callgraph             --------------------------
	.section	.nv.callgraph,"",@"SHT_CUDA_CALLGRAPH"
	.align	4
	.sectionentsize	8
	.align		4
        /*0000*/ 	.word	0x00000000
	.align		4
        /*0004*/ 	.word	0xffffffff
	.align		4
        /*0008*/ 	.word	0x00000000
	.align		4
        /*000c*/ 	.word	0xfffffffe
	.align		4
        /*0010*/ 	.word	0x00000000
	.align		4
        /*0014*/ 	.word	0xfffffffd
	.align		4
        /*0018*/ 	.word	0x00000000
	.align		4
        /*001c*/ 	.word	0xfffffffc


//--------------------- .text.triton_mm           --------------------------
	.section	.text.triton_mm,"ax",@progbits
	.sectionflags	@"SHF_BARRIERS=1"
	.align	128
        .global         triton_mm
        .type           triton_mm,@function
        .size           triton_mm,(.L_x_2 - triton_mm)
        .other          triton_mm,@"STO_CUDA_ENTRY STV_DEFAULT"
triton_mm:
.text.triton_mm:
[----:B------:R-:W1:Y:S02]  /*0000*/  LDC R1, c[0x0][0x28] ;  /* 0x00000a00ff017b82 */ /* 0x000e640000000800 */
[----:B------:R-:W2:Y:S01]  /*0010*/  S2R R9, SR_CTAID.X ;  /* 0x0000000000097919 */ /* 0x000ea20000002500 */
[----:B------:R-:W-:Y:S01]  /*0020*/  IMAD.MOV.U32 R5, RZ, RZ, -0x8 ;  /* 0xfffffff8ff057424 */ /* 0x000fe200078e00ff */
[----:B------:R-:W3:Y:S01]  /*0030*/  S2UR UR4, SR_CgaCtaId ;  /* 0x00000000000479c3 */ /* 0x000ee20000008800 */
[----:B------:R-:W-:Y:S01]  /*0040*/  UMOV UR6, 0x400 ;  /* 0x0000040000067882 */ /* 0x000fe20000000000 */
[----:B------:R-:W-:Y:S01]  /*0050*/  ULDC.64 UR20, c[0x0][0x208] ;  /* 0x0000820000147ab9 */ /* 0x000fe20000000a00 */
[----:B------:R-:W-:Y:S01]  /*0060*/  IMAD.MOV.U32 R58, RZ, RZ, 0x2 ;  /* 0x00000002ff3a7424 */ /* 0x000fe200078e00ff */
[----:B------:R-:W-:Y:S02]  /*0070*/  CS2R R24, SRZ ;  /* 0x0000000000187805 */ /* 0x000fe4000001ff00 */
[----:B------:R-:W-:Y:S02]  /*0080*/  CS2R R26, SRZ ;  /* 0x00000000001a7805 */ /* 0x000fe4000001ff00 */
[----:B------:R-:W-:-:S02]  /*0090*/  CS2R R28, SRZ ;  /* 0x00000000001c7805 */ /* 0x000fc4000001ff00 */
[----:B------:R-:W-:Y:S02]  /*00a0*/  CS2R R30, SRZ ;  /* 0x00000000001e7805 */ /* 0x000fe4000001ff00 */
[----:B------:R-:W-:Y:S02]  /*00b0*/  CS2R R32, SRZ ;  /* 0x0000000000207805 */ /* 0x000fe4000001ff00 */
[----:B------:R-:W-:Y:S02]  /*00c0*/  CS2R R34, SRZ ;  /* 0x0000000000227805 */ /* 0x000fe4000001ff00 */
        /* <DEDUP_REMOVED lines=9> */
[----:B------:R-:W-:Y:S01]  /*0160*/  CS2R R54, SRZ ;  /* 0x0000000000367805 */ /* 0x000fe2000001ff00 */
[----:B---3--:R-:W-:-:S03]  /*0170*/  UPRMT UR6, UR4, 0x654, UR6 ;  /* 0x0000065404067896 */ /* 0x008fc60008000006 */
[----:B------:R-:W-:Y:S01]  /*0180*/  UMOV UR4, 0xffffffff ;  /* 0xffffffff00047882 */ /* 0x000fe20000000000 */
[----:B------:R-:W-:Y:S01]  /*0190*/  UIADD3 UR22, UR6, 0x4000, URZ ;  /* 0x0000400006167890 */ /* 0x000fe2000fffe03f */
[----:B--2---:R-:W-:-:S05]  /*01a0*/  IMAD.HI R0, R9, 0x2aaaaaab, RZ ;  /* 0x2aaaaaab09007827 */ /* 0x004fca00078e02ff */
[----:B------:R-:W-:-:S04]  /*01b0*/  SHF.R.U32.HI R3, RZ, 0x1f, R0 ;  /* 0x0000001fff037819 */ /* 0x000fc80000011600 */
[----:B------:R-:W-:-:S05]  /*01c0*/  LEA.HI.SX32 R4, R0, R3, 0x1b ;  /* 0x0000000300047211 */ /* 0x000fca00078fdaff */
[C---:B------:R-:W-:Y:S02]  /*01d0*/  IMAD R0, R4.reuse, R5, 0x40 ;  /* 0x0000004004007424 */ /* 0x040fe400078e0205 */
[----:B------:R-:W-:-:S03]  /*01e0*/  IMAD R6, R4, -0xc0, R9 ;  /* 0xffffff4004067824 */ /* 0x000fc600078e0209 */
[----:B------:R-:W-:Y:S02]  /*01f0*/  VIMNMX R5, R0, 0x8, PT ;  /* 0x0000000800057848 */ /* 0x000fe40003fe0100 */
[----:B------:R-:W-:Y:S02]  /*0200*/  IABS R10, R6 ;  /* 0x00000006000a7213 */ /* 0x000fe40000000000 */
[-C--:B------:R-:W-:Y:S02]  /*0210*/  IABS R8, R5.reuse ;  /* 0x0000000500087213 */ /* 0x080fe40000000000 */
[-C--:B------:R-:W-:Y:S02]  /*0220*/  IABS R11, R5.reuse ;  /* 0x00000005000b7213 */ /* 0x080fe40000000000 */
[----:B------:R-:W2:Y:S01]  /*0230*/  I2F.RP R0, R8 ;  /* 0x0000000800007306 */ /* 0x000ea20000209400 */
[----:B------:R-:W-:Y:S02]  /*0240*/  LOP3.LUT R6, R6, R5, RZ, 0x3c, !PT ;  /* 0x0000000506067212 */ /* 0x000fe400078e3cff */
[----:B------:R-:W-:-:S02]  /*0250*/  IMAD.MOV R11, RZ, RZ, -R11 ;  /* 0x000000ffff0b7224 */ /* 0x000fc400078e0a0b */
[----:B------:R-:W-:-:S03]  /*0260*/  ISETP.GE.AND P2, PT, R6, RZ, PT ;  /* 0x000000ff0600720c */ /* 0x000fc60003f46270 */
[----:B--2---:R-:W2:Y:S02]  /*0270*/  MUFU.RCP R0, R0 ;  /* 0x0000000000007308 */ /* 0x004ea40000001000 */
[----:B--2---:R-:W-:Y:S01]  /*0280*/  VIADD R2, R0, 0xffffffe ;  /* 0x0ffffffe00027836 */ /* 0x004fe20000000000 */
[----:B------:R-:W-:-:S05]  /*0290*/  IABS R0, R9 ;  /* 0x0000000900007213 */ /* 0x000fca0000000000 */
[----:B------:R2:W3:Y:S02]  /*02a0*/  F2I.FTZ.U32.TRUNC.NTZ R3, R2 ;  /* 0x0000000200037305 */ /* 0x0004e4000021f000 */
[----:B--2---:R-:W-:Y:S02]  /*02b0*/  IMAD.MOV.U32 R2, RZ, RZ, RZ ;  /* 0x000000ffff027224 */ /* 0x004fe400078e00ff */
[----:B---3--:R-:W-:-:S04]  /*02c0*/  IMAD.MOV R7, RZ, RZ, -R3 ;  /* 0x000000ffff077224 */ /* 0x008fc800078e0a03 */
[----:B------:R-:W-:-:S04]  /*02d0*/  IMAD R7, R7, R8, RZ ;  /* 0x0000000807077224 */ /* 0x000fc800078e02ff */
[----:B------:R-:W-:-:S06]  /*02e0*/  IMAD.HI.U32 R3, R3, R7, R2 ;  /* 0x0000000703037227 */ /* 0x000fcc00078e0002 */
[----:B------:R-:W-:-:S04]  /*02f0*/  IMAD.HI.U32 R2, R3, R10, RZ ;  /* 0x0000000a03027227 */ /* 0x000fc800078e00ff */
[----:B------:R-:W-:-:S04]  /*0300*/  IMAD.HI.U32 R3, R3, R0, RZ ;  /* 0x0000000003037227 */ /* 0x000fc800078e00ff */
[-C--:B------:R-:W-:Y:S02]  /*0310*/  IMAD R7, R2, R11.reuse, R10 ;  /* 0x0000000b02077224 */ /* 0x080fe400078e020a */
[----:B------:R-:W-:Y:S02]  /*0320*/  IMAD R3, R3, R11, R0 ;  /* 0x0000000b03037224 */ /* 0x000fe400078e0200 */
[----:B------:R-:W2:Y:S01]  /*0330*/  S2R R0, SR_TID.X ;  /* 0x0000000000007919 */ /* 0x000ea20000002100 */
[C---:B------:R-:W-:Y:S01]  /*0340*/  ISETP.GT.U32.AND P3, PT, R8.reuse, R7, PT ;  /* 0x000000070800720c */ /* 0x040fe20003f64070 */
[----:B------:R-:W3:Y:S01]  /*0350*/  LDC.64 R10, c[0x0][0x210] ;  /* 0x00008400ff0a7b82 */ /* 0x000ee20000000a00 */
[----:B------:R-:W-:-:S11]  /*0360*/  ISETP.GT.U32.AND P0, PT, R8, R3, PT ;  /* 0x000000030800720c */ /* 0x000fd60003f04070 */
[--C-:B------:R-:W-:Y:S02]  /*0370*/  @!P3 IMAD.IADD R7, R7, 0x1, -R8.reuse ;  /* 0x000000010707b824 */ /* 0x100fe400078e0a08 */
[----:B------:R-:W-:Y:S02]  /*0380*/  @!P0 IMAD.IADD R3, R3, 0x1, -R8 ;  /* 0x0000000103038824 */ /* 0x000fe400078e0a08 */
[----:B------:R-:W-:Y:S01]  /*0390*/  @!P3 VIADD R2, R2, 0x1 ;  /* 0x000000010202b836 */ /* 0x000fe20000000000 */
[----:B------:R-:W-:Y:S02]  /*03a0*/  ISETP.GE.U32.AND P0, PT, R7, R8, PT ;  /* 0x000000080700720c */ /* 0x000fe40003f06070 */
[----:B------:R-:W-:Y:S02]  /*03b0*/  ISETP.GT.U32.AND P1, PT, R8, R3, PT ;  /* 0x000000030800720c */ /* 0x000fe40003f24070 */
[----:B------:R-:W-:-:S09]  /*03c0*/  ISETP.GE.AND P3, PT, R9, RZ, PT ;  /* 0x000000ff0900720c */ /* 0x000fd20003f66270 */
[----:B------:R-:W-:Y:S01]  /*03d0*/  @P0 VIADD R2, R2, 0x1 ;  /* 0x0000000102020836 */ /* 0x000fe20000000000 */
[----:B------:R-:W-:Y:S01]  /*03e0*/  ISETP.NE.AND P0, PT, R5, RZ, PT ;  /* 0x000000ff0500720c */ /* 0x000fe20003f05270 */
[----:B------:R-:W-:Y:S01]  /*03f0*/  @!P1 IMAD.IADD R3, R3, 0x1, -R8 ;  /* 0x0000000103039824 */ /* 0x000fe200078e0a08 */
[----:B--2---:R-:W-:Y:S01]  /*0400*/  SHF.R.U32.HI R13, RZ, 0x2, R0 ;  /* 0x00000002ff0d7819 */ /* 0x004fe20000011600 */
[----:B------:R-:W-:Y:S01]  /*0410*/  IMAD.MOV.U32 R7, RZ, RZ, R2 ;  /* 0x000000ffff077224 */ /* 0x000fe200078e0002 */
[----:B------:R-:W-:Y:S01]  /*0420*/  LOP3.LUT R2, RZ, R5, RZ, 0x33, !PT ;  /* 0x00000005ff027212 */ /* 0x000fe200078e33ff */
[----:B------:R-:W-:Y:S01]  /*0430*/  @!P3 IMAD.MOV R3, RZ, RZ, -R3 ;  /* 0x000000ffff03b224 */ /* 0x000fe200078e0a03 */
[----:B------:R-:W-:Y:S01]  /*0440*/  SGXT.U32 R13, R13, 0x6 ;  /* 0x000000060d0d781a */ /* 0x000fe20000000000 */
[----:B------:R-:W-:Y:S01]  /*0450*/  @!P2 IMAD.MOV R7, RZ, RZ, -R7 ;  /* 0x000000ffff07a224 */ /* 0x000fe200078e0a07 */
[----:B------:R-:W2:Y:S01]  /*0460*/  LDC.64 R8, c[0x0][0x218] ;  /* 0x00008600ff087b82 */ /* 0x000ea20000000a00 */
[----:B------:R-:W-:-:S02]  /*0470*/  SHF.R.U32.HI R21, RZ, 0x5, R0 ;  /* 0x00000005ff157819 */ /* 0x000fc40000011600 */
[C---:B------:R-:W-:Y:S02]  /*0480*/  SEL R3, R2.reuse, R3, !P0 ;  /* 0x0000000302037207 */ /* 0x040fe40004000000 */
[----:B------:R-:W-:Y:S02]  /*0490*/  SEL R7, R2, R7, !P0 ;  /* 0x0000000702077207 */ /* 0x000fe40004000000 */
[----:B------:R-:W-:Y:S01]  /*04a0*/  LOP3.LUT R20, R21, 0x7fffffc, RZ, 0xc0, !PT ;  /* 0x07fffffc15147812 */ /* 0x000fe200078ec0ff */
[----:B------:R-:W-:Y:S02]  /*04b0*/  IMAD R3, R4, 0x8, R3 ;  /* 0x0000000804037824 */ /* 0x000fe400078e0203 */
[----:B------:R-:W-:-:S03]  /*04c0*/  IMAD.SHL.U32 R2, R7, 0x80, RZ ;  /* 0x0000008007027824 */ /* 0x000fc600078e00ff */
[----:B------:R-:W-:Y:S01]  /*04d0*/  SHF.R.S32.HI R5, RZ, 0x19, R3 ;  /* 0x00000019ff057819 */ /* 0x000fe20000011403 */
[----:B------:R-:W-:Y:S01]  /*04e0*/  IMAD.SHL.U32 R3, R3, 0x40, RZ ;  /* 0x0000004003037824 */ /* 0x000fe200078e00ff */
[-C--:B------:R-:W-:Y:S02]  /*04f0*/  LOP3.LUT R6, R2, R13.reuse, RZ, 0xfc, !PT ;  /* 0x0000000d02067212 */ /* 0x080fe400078efcff */
[----:B------:R-:W-:Y:S02]  /*0500*/  LOP3.LUT R7, R2, 0x40, R13, 0xfe, !PT ;  /* 0x0000004002077812 */ /* 0x000fe400078efe0d */
[----:B------:R-:W-:Y:S01]  /*0510*/  SGXT R5, R5, 0x1 ;  /* 0x000000010505781a */ /* 0x000fe20000000200 */
[----:B------:R-:W-:Y:S01]  /*0520*/  IMAD.HI R12, R6, 0x2aaaaaab, RZ ;  /* 0x2aaaaaab060c7827 */ /* 0x000fe200078e02ff */
[----:B------:R-:W-:-:S03]  /*0530*/  LOP3.LUT R4, R3, R13, RZ, 0xfc, !PT ;  /* 0x0000000d03047212 */ /* 0x000fc600078efcff */
[----:B------:R-:W-:Y:S01]  /*0540*/  IMAD.HI R14, R7, 0x2aaaaaab, RZ ;  /* 0x2aaaaaab070e7827 */ /* 0x000fe200078e02ff */
[----:B------:R-:W-:Y:S02]  /*0550*/  SHF.R.U32.HI R15, RZ, 0x1f, R12 ;  /* 0x0000001fff0f7819 */ /* 0x000fe4000001160c */
[----:B------:R-:W-:Y:S02]  /*0560*/  LEA.HI R5, R5, R4, RZ, 0xc ;  /* 0x0000000405057211 */ /* 0x000fe400078f60ff */
[----:B------:R-:W-:Y:S02]  /*0570*/  SHF.R.U32.HI R19, RZ, 0x1f, R14 ;  /* 0x0000001fff137819 */ /* 0x000fe4000001160e */
[----:B------:R-:W-:Y:S02]  /*0580*/  LEA.HI R17, R12, R15, RZ, 0x17 ;  /* 0x0000000f0c117211 */ /* 0x000fe400078fb8ff */
[----:B------:R-:W-:Y:S01]  /*0590*/  LOP3.LUT R15, R5, 0x3ff000, RZ, 0xc0, !PT ;  /* 0x003ff000050f7812 */ /* 0x000fe200078ec0ff */
[----:B------:R-:W-:Y:S01]  /*05a0*/  IMAD.SHL.U32 R5, R0, 0x8, RZ ;  /* 0x0000000800057824 */ /* 0x000fe200078e00ff */
[----:B------:R-:W-:Y:S01]  /*05b0*/  LEA.HI R14, R14, R19, RZ, 0x17 ;  /* 0x000000130e0e7211 */ /* 0x000fe200078fb8ff */
[----:B------:R-:W-:Y:S01]  /*05c0*/  IMAD R17, R17, -0xc00, R6 ;  /* 0xfffff40011117824 */ /* 0x000fe200078e0206 */
[----:B------:R-:W-:Y:S01]  /*05d0*/  LOP3.LUT R6, R13, 0x40, RZ, 0xfc, !PT ;  /* 0x000000400d067812 */ /* 0x000fe200078efcff */
[----:B------:R-:W-:Y:S01]  /*05e0*/  IMAD.IADD R15, R4, 0x1, -R15 ;  /* 0x00000001040f7824 */ /* 0x000fe200078e0a0f */
[----:B------:R-:W-:Y:S01]  /*05f0*/  LOP3.LUT R4, R5, 0x18, RZ, 0xc0, !PT ;  /* 0x0000001805047812 */ /* 0x000fe200078ec0ff */
[----:B------:R-:W-:Y:S01]  /*0600*/  IMAD R7, R14, -0xc00, R7 ;  /* 0xfffff4000e077824 */ /* 0x000fe200078e0207 */
[----:B------:R-:W-:-:S03]  /*0610*/  LOP3.LUT R12, R5, 0x18, R0, 0x48, !PT ;  /* 0x00000018050c7812 */ /* 0x000fc600078e4800 */
[--C-:B------:R-:W-:Y:S02]  /*0620*/  IMAD R15, R15, 0xc00, R4.reuse ;  /* 0x00000c000f0f7824 */ /* 0x100fe400078e0204 */
[--C-:B------:R-:W-:Y:S02]  /*0630*/  IMAD R17, R17, 0xc00, R4.reuse ;  /* 0x00000c0011117824 */ /* 0x100fe400078e0204 */
[----:B------:R-:W-:Y:S02]  /*0640*/  IMAD R7, R7, 0xc00, R4 ;  /* 0x00000c0007077824 */ /* 0x000fe400078e0204 */
[--C-:B------:R-:W-:Y:S02]  /*0650*/  IMAD R4, R13, 0x20, R12.reuse ;  /* 0x000000200d047824 */ /* 0x100fe400078e020c */
[----:B------:R-:W-:Y:S02]  /*0660*/  IMAD R6, R6, 0x20, R12 ;  /* 0x0000002006067824 */ /* 0x000fe400078e020c */
[----:B---3--:R-:W-:-:S04]  /*0670*/  IMAD.WIDE R10, R15, 0x2, R10 ;  /* 0x000000020f0a7825 */ /* 0x008fc800078e020a */
[--C-:B--2---:R-:W-:Y:S01]  /*0680*/  IMAD.WIDE R14, R7, 0x2, R8.reuse ;  /* 0x00000002070e7825 */ /* 0x104fe200078e0208 */
[----:B------:R-:W-:Y:S02]  /*0690*/  LEA R7, R4, UR6, 0x1 ;  /* 0x0000000604077c11 */ /* 0x000fe4000f8e08ff */
[----:B------:R-:W-:Y:S01]  /*06a0*/  IADD3 R56, P0, R10, 0xc0, RZ ;  /* 0x000000c00a387810 */ /* 0x000fe20007f1e0ff */
[----:B------:R-:W-:Y:S01]  /*06b0*/  IMAD.WIDE R12, R17, 0x2, R8 ;  /* 0x00000002110c7825 */ /* 0x000fe200078e0208 */
[----:B------:R-:W-:Y:S01]  /*06c0*/  LEA R17, R6, UR6, 0x1 ;  /* 0x0000000606117c11 */ /* 0x000fe2000f8e08ff */
[----:B------:R-:W-:Y:S01]  /*06d0*/  @!PT LDS RZ, [RZ] ;  /* 0x00000000fffff984 */ /* 0x000fe20000000800 */
[----:B------:R-:W-:Y:S01]  /*06e0*/  @!PT LDS RZ, [RZ] ;  /* 0x00000000fffff984 */ /* 0x000fe20000000800 */
[----:B------:R-:W-:Y:S01]  /*06f0*/  @!PT LDS RZ, [RZ] ;  /* 0x00000000fffff984 */ /* 0x000fe20000000800 */
[----:B------:R-:W-:Y:S02]  /*0700*/  LDGSTS.E.BYPASS.128 [R7], desc[UR20][R10.64] ;  /* 0x000000000a077fae */ /* 0x000fe4000b901c54 */
[----:B------:R-:W-:Y:S01]  /*0710*/  IMAD.SHL.U32 R8, R0, 0x2, RZ ;  /* 0x0000000200087824 */ /* 0x000fe200078e00ff */
[----:B------:R-:W-:Y:S01]  /*0720*/  IADD3 R22, P1, R12, 0xc0, RZ ;  /* 0x000000c00c167810 */ /* 0x000fe20007f3e0ff */
[----:B------:R-:W0:Y:S01]  /*0730*/  LDGDEPBAR ;  /* 0x00000000000079af */ /* 0x000e220000000000 */
[----:B------:R-:W-:Y:S01]  /*0740*/  IMAD.X R59, RZ, RZ, R11, P0 ;  /* 0x000000ffff3b7224 */ /* 0x000fe200000e060b */
[----:B------:R-:W-:Y:S01]  /*0750*/  IADD3 R23, P0, R14, 0xc0, RZ ;  /* 0x000000c00e177810 */ /* 0x000fe20007f1e0ff */
[----:B------:R-:W-:Y:S01]  /*0760*/  IMAD.MOV.U32 R9, RZ, RZ, -0x20 ;  /* 0xffffffe0ff097424 */ /* 0x000fe200078e00ff */
[----:B------:R-:W-:Y:S01]  /*0770*/  LDGSTS.E.BYPASS.128 [R7+0x4000], desc[UR20][R12.64] ;  /* 0x040000000c077fae */ /* 0x000fe2000b901c54 */
[----:B------:R-:W-:-:S02]  /*0780*/  IMAD.X R57, RZ, RZ, R13, P1 ;  /* 0x000000ffff397224 */ /* 0x000fc400008e060d */
[----:B------:R-:W-:Y:S01]  /*0790*/  IMAD.X R60, RZ, RZ, R15, P0 ;  /* 0x000000ffff3c7224 */ /* 0x000fe200000e060f */
[----:B------:R-:W-:Y:S04]  /*07a0*/  LDGSTS.E.BYPASS.128 [R17+0x4000], desc[UR20][R14.64] ;  /* 0x040000000e117fae */ /* 0x000fe8000b901c54 */
[----:B------:R-:W0:Y:S01]  /*07b0*/  LDGDEPBAR ;  /* 0x00000000000079af */ /* 0x000e220000000000 */
[----:B------:R-:W-:Y:S06]  /*07c0*/  BAR.SYNC.DEFER_BLOCKING 0x0 ;  /* 0x0000000000007b1d */ /* 0x000fec0000010000 */
[----:B------:R-:W-:Y:S01]  /*07d0*/  @!PT LDS RZ, [RZ] ;  /* 0x00000000fffff984 */ /* 0x000fe20000000800 */
[----:B------:R-:W-:Y:S01]  /*07e0*/  @!PT LDS RZ, [RZ] ;  /* 0x00000000fffff984 */ /* 0x000fe20000000800 */
[----:B------:R-:W-:Y:S01]  /*07f0*/  @!PT LDS RZ, [RZ] ;  /* 0x00000000fffff984 */ /* 0x000fe20000000800 */
[----:B------:R-:W-:Y:S04]  /*0800*/  LDGSTS.E.BYPASS.128 [R7+0x1000], desc[UR20][R10.64+0x40] ;  /* 0x010000400a077fae */ /* 0x000fe8000b901c54 */
[----:B------:R-:W0:Y:S04]  /*0810*/  LDGDEPBAR ;  /* 0x00000000000079af */ /* 0x000e280000000000 */
[----:B------:R-:W-:Y:S04]  /*0820*/  LDGSTS.E.BYPASS.128 [R7+0x6000], desc[UR20][R12.64+0x40] ;  /* 0x060000400c077fae */ /* 0x000fe8000b901c54 */
        /* <DEDUP_REMOVED lines=8> */
[----:B------:R2:W-:Y:S04]  /*08b0*/  LDGSTS.E.BYPASS.128 [R7+0x8000], desc[UR20][R12.64+0x80] ;  /* 0x080000800c077fae */ /* 0x0005e8000b901c54 */
[----:B------:R3:W-:Y:S04]  /*08c0*/  LDGSTS.E.BYPASS.128 [R17+0x8000], desc[UR20][R14.64+0x80] ;  /* 0x080000800e117fae */ /* 0x0007e8000b901c54 */
[----:B------:R-:W0:Y:S01]  /*08d0*/  LDGDEPBAR ;  /* 0x00000000000079af */ /* 0x000e220000000000 */
[----:B--2---:R-:W-:-:S04]  /*08e0*/  LOP3.LUT R12, R8, 0x100, RZ, 0xc0, !PT ;  /* 0x00000100080c7812 */ /* 0x004fc800078ec0ff */
[C---:B------:R-:W-:Y:S02]  /*08f0*/  LOP3.LUT R8, R12.reuse, 0x2000000, RZ, 0xfc, !PT ;  /* 0x020000000c087812 */ /* 0x040fe400078efcff */
[----:B---3--:R-:W-:-:S07]  /*0900*/  LOP3.LUT R12, R12, 0x2000002, RZ, 0xfc, !PT ;  /* 0x020000020c0c7812 */ /* 0x008fce00078efcff */
.L_x_0:
[----:B------:R-:W2:Y:S01]  /*0910*/  SHFL.IDX PT, R10, R20, RZ, 0x1f ;  /* 0x00001fff140a7589 */ /* 0x000ea200000e0000 */
[----:B------:R-:W-:Y:S01]  /*0920*/  UIADD3 UR4, UR4, 0x1, URZ ;  /* 0x0000000104047890 */ /* 0x000fe2000fffe03f */
[----:B------:R-:W-:-:S04]  /*0930*/  DEPBAR.LE SB0, 0x4 ;  /* 0x000081000000791a */ /* 0x000fc80000000000 */
[----:B------:R-:W-:Y:S01]  /*0940*/  UISETP.GE.AND UP0, UPT, UR4, 0x4, UPT ;  /* 0x000000040400788c */ /* 0x000fe2000bf06270 */
[----:B------:R-:W-:Y:S01]  /*0950*/  BAR.SYNC.DEFER_BLOCKING 0x0 ;  /* 0x0000000000007b1d */ /* 0x000fe20000010000 */
[----:B------:R-:W-:Y:S02]  /*0960*/  IMAD.MOV.U32 R11, RZ, RZ, -0x7fffffe0 ;  /* 0x80000020ff0b7424 */ /* 0x000fe400078e00ff */
[----:B------:R-:W-:Y:S01]  /*0970*/  USEL UR16, UR4, URZ, !UP0 ;  /* 0x0000003f04107287 */ /* 0x000fe2000c000000 */
[----:B------:R-:W-:Y:S02]  /*0980*/  VIADD R58, R58, 0x1 ;  /* 0x000000013a3a7836 */ /* 0x000fe40000000000 */
[----:B------:R-:W-:Y:S01]  /*0990*/  IMAD.MOV.U32 R16, RZ, RZ, R22 ;  /* 0x000000ffff107224 */ /* 0x000fe200078e0016 */
[----:B------:R-:W-:Y:S01]  /*09a0*/  ULEA UR4, UR16, UR22, 0xd ;  /* 0x0000001610047291 */ /* 0x000fe2000f8e683f */
[----:B------:R-:W-:Y:S01]  /*09b0*/  IMAD.MOV.U32 R18, RZ, RZ, R23 ;  /* 0x000000ffff127224 */ /* 0x000fe200078e0017 */
[C---:B------:R-:W-:Y:S01]  /*09c0*/  ISETP.GE.AND P1, PT, R58.reuse, 0x4, PT ;  /* 0x000000043a00780c */ /* 0x040fe20003f26270 */
[----:B------:R-:W-:Y:S01]  /*09d0*/  VIADD R22, R9, 0x40 ;  /* 0x0000004009167836 */ /* 0x000fe20000000000 */
[----:B------:R-:W-:Y:S01]  /*09e0*/  USHF.R.U32.HI UR4, URZ, 0x4, UR4 ;  /* 0x000000043f047899 */ /* 0x000fe20008011604 */
[----:B------:R-:W-:Y:S01]  /*09f0*/  IMAD.MOV.U32 R23, RZ, RZ, R11 ;  /* 0x000000ffff177224 */ /* 0x000fe200078e000b */
[----:B------:R-:W-:-:S02]  /*0a00*/  SEL R58, R58, RZ, !P1 ;  /* 0x000000ff3a3a7207 */ /* 0x000fc40004800000 */
[----:B------:R-:W-:Y:S01]  /*0a10*/  ULOP3.LUT UR4, UR4, 0x3fff, URZ, 0xc0, !UPT ;  /* 0x00003fff04047892 */ /* 0x000fe2000f8ec03f */
[----:B--2---:R-:W-:Y:S01]  /*0a20*/  R2UR UR5, R10 ;  /* 0x000000000a0572ca */ /* 0x004fe200000e0000 */
[----:B------:R-:W-:Y:S01]  /*0a30*/  IMAD.MOV.U32 R10, RZ, RZ, R8 ;  /* 0x000000ffff0a7224 */ /* 0x000fe200078e0008 */
[C---:B------:R-:W-:Y:S01]  /*0a40*/  LEA R19, R58.reuse, UR22, 0xd ;  /* 0x000000163a137c11 */ /* 0x040fe2000f8e68ff */
[----:B------:R-:W-:Y:S02]  /*0a50*/  IMAD R17, R58, 0x1000, R7 ;  /* 0x000010003a117824 */ /* 0x000fe400078e0207 */
[----:B------:R-:W-:Y:S01]  /*0a60*/  IMAD.MOV.U32 R13, RZ, RZ, R10 ;  /* 0x000000ffff0d7224 */ /* 0x000fe200078e000a */
[----:B------:R-:W-:Y:S01]  /*0a70*/  UMOV UR9, UR4 ;  /* 0x0000000400097c82 */ /* 0x000fe20008000000 */
[----:B------:R-:W-:-:S03]  /*0a80*/  WARPGROUP.ARRIVE ;  /* 0x00000000000079c5 */ /* 0x000fc60000000000 */
[----:B------:R-:W-:Y:S01]  /*0a90*/  IADD3 R14, P0, R13, UR9, RZ ;  /* 0x000000090d0e7c10 */ /* 0x000fe2000ff1e0ff */
[----:B------:R-:W-:Y:S02]  /*0aa0*/  IMAD.MOV.U32 R13, RZ, RZ, R11 ;  /* 0x000000ffff0d7224 */ /* 0x000fe400078e000b */
[----:B------:R-:W-:Y:S01]  /*0ab0*/  USHF.L.U32 UR7, UR5, 0x6, URZ ;  /* 0x0000000605077899 */ /* 0x000fe2000800063f */
[----:B------:R-:W-:Y:S01]  /*0ac0*/  R2UR UR10, R14 ;  /* 0x000000000e0a72ca */ /* 0x000fe200000e0000 */
[----:B------:R-:W-:Y:S01]  /*0ad0*/  ULEA UR5, UR16, UR6, 0xc ;  /* 0x0000000610057291 */ /* 0x000fe2000f8e603f */
[----:B------:R-:W-:Y:S01]  /*0ae0*/  IMAD.MOV.U32 R14, RZ, RZ, R12 ;  /* 0x000000ffff0e7224 */ /* 0x000fe200078e000c */
[----:B------:R-:W-:Y:S02]  /*0af0*/  ULOP3.LUT UR7, UR7, 0xc0, URZ, 0xc0, !UPT ;  /* 0x000000c007077892 */ /* 0x000fe4000f8ec03f */
[----:B------:R-:W-:Y:S02]  /*0b00*/  USHF.R.U32.HI UR8, URZ, 0x4, UR5 ;  /* 0x000000043f087899 */ /* 0x000fe40008011605 */
[----:B------:R-:W-:Y:S01]  /*0b10*/  UIADD3 UR16, UR16, 0x1, URZ ;  /* 0x0000000110107890 */ /* 0x000fe2000fffe03f */
[----:B------:R-:W-:Y:S01]  /*0b20*/  UMOV UR5, URZ ;  /* 0x0000003f00057c82 */ /* 0x000fe20008000000 */
[----:B------:R-:W-:Y:S01]  /*0b30*/  ULOP3.LUT UR8, UR8, 0x3fff, URZ, 0xc0, !UPT ;  /* 0x00003fff08087892 */ /* 0x000fe2000f8ec03f */
[----:B------:R-:W-:-:S02]  /*0b40*/  UMOV UR9, UR5 ;  /* 0x0000000500097c82 */ /* 0x000fc40008000000 */
[----:B------:R-:W-:Y:S01]  /*0b50*/  IADD3.X R15, R13, UR9, RZ, P0, !PT ;  /* 0x000000090d0f7c10 */ /* 0x000fe200087fe4ff */
[----:B------:R-:W-:Y:S01]  /*0b60*/  UIADD3 UR12, UP0, UR7, UR8, URZ ;  /* 0x00000008070c7290 */ /* 0x000fe2000ff1e03f */
[----:B------:R-:W-:Y:S02]  /*0b70*/  IMAD.MOV.U32 R13, RZ, RZ, -0x7fffffe0 ;  /* 0x80000020ff0d7424 */ /* 0x000fe400078e00ff */
[----:B------:R-:W-:Y:S01]  /*0b80*/  R2UR UR11, R15 ;  /* 0x000000000f0b72ca */ /* 0x000fe200000e0000 */
[----:B------:R-:W-:Y:S01]  /*0b90*/  UIADD3.X UR13, URZ, URZ, URZ, UP0, !UPT ;  /* 0x0000003f3f0d7290 */ /* 0x000fe200087fe43f */
[----:B------:R-:W-:Y:S01]  /*0ba0*/  IMAD.MOV.U32 R15, RZ, RZ, R13 ;  /* 0x000000ffff0f7224 */ /* 0x000fe200078e000d */
[----:B------:R-:W-:Y:S02]  /*0bb0*/  ULOP3.LUT UR8, UR12, 0x1000000, URZ, 0xfc, !UPT ;  /* 0x010000000c087892 */ /* 0x000fe4000f8efc3f */
[----:B------:R-:W-:Y:S02]  /*0bc0*/  ULOP3.LUT UR9, UR13, 0x80000020, URZ, 0xfc, !UPT ;  /* 0x800000200d097892 */ /* 0x000fe4000f8efc3f */
[----:B------:R-:W-:-:S07]  /*0bd0*/  UISETP.GE.AND UP0, UPT, UR16, 0x4, UPT ;  /* 0x000000041000788c */ /* 0x000fce000bf06270 */
[----:B------:R-:W-:Y:S01]  /*0be0*/  HGMMA.64x64x16.F32.BF16 R24, gdesc[UR8], R24 ;  /* 0x00e00000081879f0 */ /* 0x000fe20008701818 */
[----:B------:R-:W-:Y:S01]  /*0bf0*/  UMOV UR8, UR4 ;  /* 0x0000000400087c82 */ /* 0x000fe20008000000 */
[----:B------:R-:W-:Y:S01]  /*0c00*/  UMOV UR9, 0x80000020 ;  /* 0x8000002000097882 */ /* 0x000fe20000000000 */
[----:B------:R-:W-:Y:S01]  /*0c10*/  IADD3 R14, P0, R14, UR8, RZ ;  /* 0x000000080e0e7c10 */ /* 0x000fe2000ff1e0ff */
[----:B------:R-:W-:Y:S01]  /*0c20*/  UMOV UR8, 0x1000002 ;  /* 0x0100000200087882 */ /* 0x000fe20000000000 */
[----:B------:R-:W-:Y:S02]  /*0c30*/  USEL UR10, UR16, URZ, !UP0 ;  /* 0x0000003f100a7287 */ /* 0x000fe4000c000000 */
[----:B------:R-:W-:Y:S01]  /*0c40*/  IADD3.X R15, R15, UR5, RZ, P0, !PT ;  /* 0x000000050f0f7c10 */ /* 0x000fe200087fe4ff */
[----:B------:R-:W-:Y:S01]  /*0c50*/  UIADD3.64 UR12, UR12, UR8, URZ ;  /* 0x000000080c0c7297 */ /* 0x000fe2000fffe03f */
[----:B------:R-:W-:Y:S01]  /*0c60*/  R2UR UR14, R14 ;  /* 0x000000000e0e72ca */ /* 0x000fe200000e0000 */
[----:B------:R-:W-:Y:S01]  /*0c70*/  ULEA UR4, UR10, UR22, 0xd ;  /* 0x000000160a047291 */ /* 0x000fe2000f8e683f */
[----:B------:R-:W-:Y:S01]  /*0c80*/  R2UR UR15, R15 ;  /* 0x000000000f0f72ca */ /* 0x000fe200000e0000 */
[----:B------:R-:W-:Y:S01]  /*0c90*/  IMAD.MOV.U32 R14, RZ, RZ, R10 ;  /* 0x000000ffff0e7224 */ /* 0x000fe200078e000a */
[----:B------:R-:W-:Y:S01]  /*0ca0*/  UMOV UR5, URZ ;  /* 0x0000003f00057c82 */ /* 0x000fe20008000000 */
[----:B------:R-:W-:Y:S01]  /*0cb0*/  USHF.R.U32.HI UR4, URZ, 0x4, UR4 ;  /* 0x000000043f047899 */ /* 0x000fe20008011604 */
[----:B------:R-:W-:-:S03]  /*0cc0*/  IMAD.MOV.U32 R15, RZ, RZ, R11 ;  /* 0x000000ffff0f7224 */ /* 0x000fc600078e000b */
[----:B------:R-:W-:-:S07]  /*0cd0*/  ULOP3.LUT UR4, UR4, 0x3fff, URZ, 0xc0, !UPT ;  /* 0x00003fff04047892 */ /* 0x000fce000f8ec03f */
[----:B------:R-:W-:Y:S02]  /*0ce0*/  UMOV UR11, UR4 ;  /* 0x00000004000b7c82 */ /* 0x000fe40008000000 */
[----:B------:R-:W-:Y:S01]  /*0cf0*/  IADD3 R14, P0, R14, UR11, RZ ;  /* 0x0000000b0e0e7c10 */ /* 0x000fe2000ff1e0ff */
[----:B------:R-:W-:-:S03]  /*0d00*/  UMOV UR11, UR5 ;  /* 0x00000005000b7c82 */ /* 0x000fc60008000000 */
[----:B------:R-:W-:Y:S01]  /*0d10*/  IADD3.X R15, R15, UR11, RZ, P0, !PT ;  /* 0x0000000b0f0f7c10 */ /* 0x000fe200087fe4ff */
[----:B------:R-:W-:Y:S01]  /*0d20*/  UMOV UR11, UR4 ;  /* 0x00000004000b7c82 */ /* 0x000fe20008000000 */
[----:B------:R-:W-:Y:S02]  /*0d30*/  ULEA UR4, UR10, UR6, 0xc ;  /* 0x000000060a047291 */ /* 0x000fe4000f8e603f */
[----:B------:R-:W-:Y:S02]  /*0d40*/  UIADD3 UR10, UR10, 0x1, URZ ;  /* 0x000000010a0a7890 */ /* 0x000fe4000fffe03f */
[----:B------:R-:W-:-:S04]  /*0d50*/  USHF.R.U32.HI UR4, URZ, 0x4, UR4 ;  /* 0x000000043f047899 */ /* 0x000fc80008011604 */
[----:B------:R-:W-:-:S04]  /*0d60*/  ULOP3.LUT UR4, UR4, 0x3fff, URZ, 0xc0, !UPT ;  /* 0x00003fff04047892 */ /* 0x000fc8000f8ec03f */
[----:B------:R-:W-:-:S04]  /*0d70*/  UIADD3 UR16, UP0, UR7, UR4, URZ ;  /* 0x0000000407107290 */ /* 0x000fc8000ff1e03f */
[----:B------:R-:W-:Y:S02]  /*0d80*/  UIADD3.X UR17, URZ, URZ, URZ, UP0, !UPT ;  /* 0x0000003f3f117290 */ /* 0x000fe400087fe43f */
[----:B------:R-:W-:Y:S01]  /*0d90*/  UISETP.GE.AND UP0, UPT, UR10, 0x4, UPT ;  /* 0x000000040a00788c */ /* 0x000fe2000bf06270 */
[----:B------:R-:W-:Y:S01]  /*0da0*/  HGMMA.64x64x16.F32.BF16 R24, gdesc[UR12], R24, gsb0 ;  /* 0x00e000000c1879f0 */ /* 0x000fe20008001818 */
[----:B------:R-:W-:Y:S01]  /*0db0*/  R2UR UR14, R14 ;  /* 0x000000000e0e72ca */ /* 0x000fe200000e0000 */
[----:B------:R-:W-:Y:S01]  /*0dc0*/  IMAD.MOV.U32 R14, RZ, RZ, R12 ;  /* 0x000000ffff0e7224 */ /* 0x000fe200078e000c */
[----:B------:R-:W-:Y:S01]  /*0dd0*/  R2UR UR15, R15 ;  /* 0x000000000f0f72ca */ /* 0x000fe200000e0000 */
[----:B------:R-:W-:Y:S01]  /*0de0*/  IMAD.MOV.U32 R15, RZ, RZ, R13 ;  /* 0x000000ffff0f7224 */ /* 0x000fe200078e000d */
[----:B------:R-:W-:Y:S02]  /*0df0*/  ULOP3.LUT UR12, UR16, 0x1000000, URZ, 0xfc, !UPT ;  /* 0x01000000100c7892 */ /* 0x000fe4000f8efc3f */
[----:B------:R-:W-:Y:S01]  /*0e00*/  IADD3 R14, P0, R14, UR11, RZ ;  /* 0x0000000b0e0e7c10 */ /* 0x000fe2000ff1e0ff */
[----:B------:R-:W-:-:S02]  /*0e10*/  ULOP3.LUT UR13, UR17, 0x80000020, URZ, 0xfc, !UPT ;  /* 0x80000020110d7892 */ /* 0x000fc4000f8efc3f */
[----:B------:R-:W-:Y:S01]  /*0e20*/  UIADD3.64 UR16, UR16, UR8, URZ ;  /* 0x0000000810107297 */ /* 0x000fe2000fffe03f */
[----:B------:R-:W-:Y:S01]  /*0e30*/  R2UR UR18, R14 ;  /* 0x000000000e1272ca */ /* 0x000fe200000e0000 */
[----:B------:R-:W-:Y:S01]  /*0e40*/  VIADD R14, R9, 0x20 ;  /* 0x00000020090e7836 */ /* 0x000fe20000000000 */
[----:B------:R-:W-:Y:S01]  /*0e50*/  IADD3.X R15, R15, UR5, RZ, P0, !PT ;  /* 0x000000050f0f7c10 */ /* 0x000fe200087fe4ff */
[----:B------:R-:W-:-:S03]  /*0e60*/  UMOV UR5, URZ ;  /* 0x0000003f00057c82 */ /* 0x000fc60008000000 */
[----:B------:R-:W-:Y:S01]  /*0e70*/  ISETP.GE.U32.AND P0, PT, R14, 0xba0, PT ;  /* 0x00000ba00e00780c */ /* 0x000fe20003f06070 */
[----:B------:R-:W-:Y:S01]  /*0e80*/  IMAD.MOV.U32 R14, RZ, RZ, R56 ;  /* 0x000000ffff0e7224 */ /* 0x000fe200078e0038 */
[----:B------:R-:W-:Y:S01]  /*0e90*/  R2UR UR19, R15 ;  /* 0x000000000f1372ca */ /* 0x000fe200000e0000 */
[----:B------:R-:W-:Y:S02]  /*0ea0*/  IMAD.MOV.U32 R15, RZ, RZ, R59 ;  /* 0x000000ffff0f7224 */ /* 0x000fe400078e003b */
[----:B------:R-:W-:Y:S02]  /*0eb0*/  IMAD R59, R4, 0x2, R19 ;  /* 0x00000002043b7824 */ /* 0x000fe400078e0213 */
[----:B------:R-:W-:-:S05]  /*0ec0*/  VIADD R56, R58, 0x1 ;  /* 0x000000013a387836 */ /* 0x000fca0000000000 */
[----:B------:R-:W-:-:S04]  /*0ed0*/  ISETP.GE.AND P1, PT, R56, 0x4, PT ;  /* 0x000000043800780c */ /* 0x000fc80003f26270 */
[----:B------:R-:W-:Y:S01]  /*0ee0*/  SEL R56, R56, RZ, !P1 ;  /* 0x000000ff38387207 */ /* 0x000fe20004800000 */
[----:B------:R-:W-:Y:S02]  /*0ef0*/  WARPGROUP.DEPBAR.LE gsb0, 0x1 ;  /* 0x00008000000079c5 */ /* 0x000fe40000010100 */
[----:B------:R-:W-:Y:S06]  /*0f00*/  BAR.SYNC.DEFER_BLOCKING 0x0 ;  /* 0x0000000000007b1d */ /* 0x000fec0000010000 */
[----:B------:R-:W-:Y:S01]  /*0f10*/  @!PT LDS RZ, [RZ] ;  /* 0x00000000fffff984 */ /* 0x000fe20000000800 */
[----:B------:R-:W-:Y:S01]  /*0f20*/  @!PT LDS RZ, [RZ] ;  /* 0x00000000fffff984 */ /* 0x000fe20000000800 */
[----:B------:R-:W-:Y:S01]  /*0f30*/  @!PT LDS RZ, [RZ] ;  /* 0x00000000fffff984 */ /* 0x000fe20000000800 */
[----:B------:R2:W-:Y:S04]  /*0f40*/  LDGSTS.E.BYPASS.128 [R17], desc[UR20][R14.64], !P0 ;  /* 0x000000000e117fae */ /* 0x0005e8000c101c54 */
[----:B------:R-:W0:Y:S01]  /*0f50*/  LDGDEPBAR ;  /* 0x00000000000079af */ /* 0x000e220000000000 */
[----:B--2---:R-:W-:-:S02]  /*0f60*/  IMAD.MOV.U32 R17, RZ, RZ, R57 ;  /* 0x000000ffff117224 */ /* 0x004fc400078e0039 */
[----:B------:R-:W-:Y:S02]  /*0f70*/  IMAD R57, R6, 0x2, R19 ;  /* 0x0000000206397824 */ /* 0x000fe400078e0213 */
[----:B------:R-:W-:Y:S01]  /*0f80*/  IMAD.MOV.U32 R19, RZ, RZ, R60 ;  /* 0x000000ffff137224 */ /* 0x000fe200078e003c */
[----:B------:R2:W-:Y:S04]  /*0f90*/  LDGSTS.E.BYPASS.128 [R59], desc[UR20][R16.64], !P0 ;  /* 0x00000000103b7fae */ /* 0x0005e8000c101c54 */
[----:B------:R3:W-:Y:S01]  /*0fa0*/  LDGSTS.E.BYPASS.128 [R57], desc[UR20][R18.64], !P0 ;  /* 0x0000000012397fae */ /* 0x0007e2000c101c54 */
[----:B------:R-:W-:Y:S01]  /*0fb0*/  ISETP.GE.U32.AND P0, PT, R22, 0xba0, PT ;  /* 0x00000ba01600780c */ /* 0x000fe20003f06070 */
[----:B------:R-:W-:Y:S02]  /*0fc0*/  IMAD.MOV.U32 R22, RZ, RZ, R10 ;  /* 0x000000ffff167224 */ /* 0x000fe400078e000a */
[----:B------:R-:W0:Y:S01]  /*0fd0*/  LDGDEPBAR ;  /* 0x00000000000079af */ /* 0x000e220000000000 */
[C---:B--2---:R-:W-:Y:S01]  /*0fe0*/  LEA R59, R56.reuse, UR22, 0xd ;  /* 0x00000016383b7c11 */ /* 0x044fe2000f8e68ff */
[----:B---3--:R-:W-:-:S04]  /*0ff0*/  IMAD R57, R56, 0x1000, R7 ;  /* 0x0000100038397824 */ /* 0x008fc800078e0207 */
[--C-:B------:R-:W-:Y:S02]  /*1000*/  IMAD R61, R4, 0x2, R59.reuse ;  /* 0x00000002043d7824 */ /* 0x100fe400078e023b */
[----:B------:R-:W-:Y:S01]  /*1010*/  IMAD R59, R6, 0x2, R59 ;  /* 0x00000002063b7824 */ /* 0x000fe200078e023b */
[----:B------:R-:W-:-:S04]  /*1020*/  DEPBAR.LE SB0, 0x4 ;  /* 0x000081000000791a */ /* 0x000fc80000000000 */
[----:B------:R-:W-:Y:S06]  /*1030*/  BAR.SYNC.DEFER_BLOCKING 0x0 ;  /* 0x0000000000007b1d */ /* 0x000fec0000010000 */
[----:B------:R-:W-:-:S06]  /*1040*/  WARPGROUP.ARRIVE ;  /* 0x00000000000079c5 */ /* 0x000fcc0000000000 */
[----:B------:R-:W-:Y:S04]  /*1050*/  HGMMA.64x64x16.F32.BF16 R24, gdesc[UR12], R24 ;  /* 0x00e000000c1879f0 */ /* 0x000fe80008701818 */
[----:B------:R-:W-:Y:S01]  /*1060*/  HGMMA.64x64x16.F32.BF16 R24, gdesc[UR16], R24, gsb0 ;  /* 0x00e00000101879f0 */ /* 0x000fe20008001818 */
[----:B------:R-:W-:-:S04]  /*1070*/  USEL UR16, UR10, URZ, !UP0 ;  /* 0x0000003f0a107287 */ /* 0x000fc8000c000000 */
[----:B------:R-:W-:-:S04]  /*1080*/  ULEA UR4, UR16, UR22, 0xd ;  /* 0x0000001610047291 */ /* 0x000fc8000f8e683f */
[----:B------:R-:W-:-:S04]  /*1090*/  USHF.R.U32.HI UR4, URZ, 0x4, UR4 ;  /* 0x000000043f047899 */ /* 0x000fc80008011604 */
[----:B------:R-:W-:-:S07]  /*10a0*/  ULOP3.LUT UR4, UR4, 0x3fff, URZ, 0xc0, !UPT ;  /* 0x00003fff04047892 */ /* 0x000fce000f8ec03f */
[----:B------:R-:W-:Y:S02]  /*10b0*/  UMOV UR10, UR4 ;  /* 0x00000004000a7c82 */ /* 0x000fe40008000000 */
[----:B------:R-:W-:Y:S01]  /*10c0*/  IADD3 R22, P1, R22, UR10, RZ ;  /* 0x0000000a16167c10 */ /* 0x000fe2000ff3e0ff */
[----:B------:R-:W-:-:S03]  /*10d0*/  UMOV UR10, UR5 ;  /* 0x00000005000a7c82 */ /* 0x000fc60008000000 */
[----:B------:R-:W-:Y:S01]  /*10e0*/  IADD3.X R23, R23, UR10, RZ, P1, !PT ;  /* 0x0000000a17177c10 */ /* 0x000fe20008ffe4ff */
[----:B------:R-:W-:Y:S01]  /*10f0*/  ULEA UR10, UR16, UR6, 0xc ;  /* 0x00000006100a7291 */ /* 0x000fe2000f8e603f */
[----:B------:R-:W-:Y:S01]  /*1100*/  R2UR UR14, R22 ;  /* 0x00000000160e72ca */ /* 0x000fe200000e0000 */
[----:B------:R-:W-:Y:S01]  /*1110*/  IMAD.MOV.U32 R22, RZ, RZ, R12 ;  /* 0x000000ffff167224 */ /* 0x000fe200078e000c */
[----:B------:R-:W-:Y:S01]  /*1120*/  R2UR UR15, R23 ;  /* 0x00000000170f72ca */ /* 0x000fe200000e0000 */
[----:B------:R-:W-:Y:S01]  /*1130*/  USHF.R.U32.HI UR10, URZ, 0x4, UR10 ;  /* 0x000000043f0a7899 */ /* 0x000fe2000801160a */
[----:B------:R-:W-:-:S03]  /*1140*/  IMAD.MOV.U32 R23, RZ, RZ, R13 ;  /* 0x000000ffff177224 */ /* 0x000fc600078e000d */
[----:B------:R-:W-:-:S04]  /*1150*/  ULOP3.LUT UR10, UR10, 0x3fff, URZ, 0xc0, !UPT ;  /* 0x00003fff0a0a7892 */ /* 0x000fc8000f8ec03f */
[----:B------:R-:W-:-:S04]  /*1160*/  UIADD3 UR10, UP0, UR7, UR10, URZ ;  /* 0x0000000a070a7290 */ /* 0x000fc8000ff1e03f */
[----:B------:R-:W-:Y:S02]  /*1170*/  UIADD3.X UR11, URZ, URZ, URZ, UP0, !UPT ;  /* 0x0000003f3f0b7290 */ /* 0x000fe400087fe43f */
[----:B------:R-:W-:Y:S02]  /*1180*/  ULOP3.LUT UR12, UR10, 0x1000000, URZ, 0xfc, !UPT ;  /* 0x010000000a0c7892 */ /* 0x000fe4000f8efc3f */
[----:B------:R-:W-:Y:S01]  /*1190*/  ULOP3.LUT UR13, UR11, 0x80000020, URZ, 0xfc, !UPT ;  /* 0x800000200b0d7892 */ /* 0x000fe2000f8efc3f */
[----:B------:R-:W-:Y:S02]  /*11a0*/  WARPGROUP.DEPBAR.LE gsb0, 0x1 ;  /* 0x00008000000079c5 */ /* 0x000fe40000010100 */
[----:B------:R-:W-:Y:S06]  /*11b0*/  BAR.SYNC.DEFER_BLOCKING 0x0 ;  /* 0x0000000000007b1d */ /* 0x000fec0000010000 */
[----:B------:R-:W-:Y:S01]  /*11c0*/  @!PT LDS RZ, [RZ] ;  /* 0x00000000fffff984 */ /* 0x000fe20000000800 */
[----:B------:R-:W-:Y:S01]  /*11d0*/  @!PT LDS RZ, [RZ] ;  /* 0x00000000fffff984 */ /* 0x000fe20000000800 */
[----:B------:R-:W-:Y:S01]  /*11e0*/  @!PT LDS RZ, [RZ] ;  /* 0x00000000fffff984 */ /* 0x000fe20000000800 */
[----:B------:R-:W-:Y:S04]  /*11f0*/  LDGSTS.E.BYPASS.128 [R57], desc[UR20][R14.64+0x40], !P0 ;  /* 0x000000400e397fae */ /* 0x000fe8000c101c54 */
[----:B------:R-:W0:Y:S04]  /*1200*/  LDGDEPBAR ;  /* 0x00000000000079af */ /* 0x000e280000000000 */
[----:B------:R-:W-:Y:S04]  /*1210*/  LDGSTS.E.BYPASS.128 [R61], desc[UR20][R16.64+0x40], !P0 ;  /* 0x00000040103d7fae */ /* 0x000fe8000c101c54 */
[----:B------:R2:W-:Y:S04]  /*1220*/  LDGSTS.E.BYPASS.128 [R59], desc[UR20][R18.64+0x40], !P0 ;  /* 0x00000040123b7fae */ /* 0x0005e8000c101c54 */
[----:B------:R-:W0:Y:S01]  /*1230*/  LDGDEPBAR ;  /* 0x00000000000079af */ /* 0x000e220000000000 */
[----:B------:R-:W-:-:S04]  /*1240*/  DEPBAR.LE SB0, 0x4 ;  /* 0x000081000000791a */ /* 0x000fc80000000000 */
[----:B------:R-:W-:Y:S06]  /*1250*/  BAR.SYNC.DEFER_BLOCKING 0x0 ;  /* 0x0000000000007b1d */ /* 0x000fec0000010000 */
[----:B------:R-:W-:-:S06]  /*1260*/  WARPGROUP.ARRIVE ;  /* 0x00000000000079c5 */ /* 0x000fcc0000000000 */
[----:B------:R-:W-:Y:S01]  /*1270*/  HGMMA.64x64x16.F32.BF16 R24, gdesc[UR12], R24 ;  /* 0x00e000000c1879f0 */ /* 0x000fe20008701818 */
[----:B------:R-:W-:Y:S01]  /*1280*/  UMOV UR12, UR4 ;  /* 0x00000004000c7c82 */ /* 0x000fe20008000000 */
[----:B------:R-:W-:Y:S01]  /*1290*/  UIADD3 UR4, UR16, 0x1, URZ ;  /* 0x0000000110047890 */ /* 0x000fe2000fffe03f */
[----:B------:R-:W-:Y:S01]  /*12a0*/  IADD3 R22, P0, R22, UR12, RZ ;  /* 0x0000000c16167c10 */ /* 0x000fe2000ff1e0ff */
[----:B------:R-:W-:Y:S02]  /*12b0*/  UIADD3.64 UR12, UR10, UR8, URZ ;  /* 0x000000080a0c7297 */ /* 0x000fe4000fffe03f */
[----:B------:R-:W-:Y:S01]  /*12c0*/  UISETP.GE.AND UP0, UPT, UR4, 0x4, UPT ;  /* 0x000000040400788c */ /* 0x000fe2000bf06270 */
[----:B------:R-:W-:Y:S02]  /*12d0*/  IADD3.X R23, R23, UR5, RZ, P0, !PT ;  /* 0x0000000517177c10 */ /* 0x000fe400087fe4ff */
[----:B------:R-:W-:Y:S01]  /*12e0*/  R2UR UR14, R22 ;  /* 0x00000000160e72ca */ /* 0x000fe200000e0000 */
[----:B------:R-:W-:Y:S01]  /*12f0*/  VIADD R22, R56, 0x1 ;  /* 0x0000000138167836 */ /* 0x000fe20000000000 */
[----:B------:R-:W-:Y:S01]  /*1300*/  R2UR UR15, R23 ;  /* 0x00000000170f72ca */ /* 0x000fe200000e0000 */
[C---:B------:R-:W-:Y:S01]  /*1310*/  VIADD R23, R9.reuse, 0x60 ;  /* 0x0000006009177836 */ /* 0x040fe20000000000 */
[----:B------:R-:W-:Y:S01]  /*1320*/  USEL UR18, UR4, URZ, !UP0 ;  /* 0x0000003f04127287 */ /* 0x000fe2000c000000 */
[----:B------:R-:W-:Y:S01]  /*1330*/  VIADD R9, R9, 0x80 ;  /* 0x0000008009097836 */ /* 0x000fe20000000000 */
[----:B------:R-:W-:-:S02]  /*1340*/  ISETP.GE.AND P1, PT, R22, 0x4, PT ;  /* 0x000000041600780c */ /* 0x000fc40003f26270 */
[----:B------:R-:W-:Y:S01]  /*1350*/  ISETP.GE.U32.AND P0, PT, R23, 0xba0, PT ;  /* 0x00000ba01700780c */ /* 0x000fe20003f06070 */
[----:B------:R-:W-:Y:S01]  /*1360*/  ULEA UR4, UR18, UR22, 0xd ;  /* 0x0000001612047291 */ /* 0x000fe2000f8e683f */
[----:B------:R-:W-:Y:S01]  /*1370*/  SEL R22, R22, RZ, !P1 ;  /* 0x000000ff16167207 */ /* 0x000fe20004800000 */
[----:B------:R-:W-:Y:S01]  /*1380*/  ULEA UR5, UR18, UR6, 0xc ;  /* 0x0000000612057291 */ /* 0x000fe2000f8e603f */
[----:B------:R-:W-:Y:S01]  /*1390*/  IMAD.MOV.U32 R23, RZ, RZ, R10 ;  /* 0x000000ffff177224 */ /* 0x000fe200078e000a */
[----:B------:R-:W-:Y:S01]  /*13a0*/  USHF.R.U32.HI UR4, URZ, 0x4, UR4 ;  /* 0x000000043f047899 */ /* 0x000fe20008011604 */
[C---:B--2---:R-:W-:Y:S01]  /*13b0*/  LEA R59, R22.reuse, UR22, 0xd ;  /* 0x00000016163b7c11 */ /* 0x044fe2000f8e68ff */
[C---:B------:R-:W-:Y:S01]  /*13c0*/  IMAD R57, R22.reuse, 0x1000, R7 ;  /* 0x0000100016397824 */ /* 0x040fe200078e0207 */
[----:B------:R-:W-:Y:S01]  /*13d0*/  USHF.R.U32.HI UR5, URZ, 0x4, UR5 ;  /* 0x000000043f057899 */ /* 0x000fe20008011605 */
[----:B------:R-:W-:Y:S01]  /*13e0*/  VIADD R22, R22, 0x1 ;  /* 0x0000000116167836 */ /* 0x000fe20000000000 */
[----:B------:R-:W-:Y:S01]  /*13f0*/  ULOP3.LUT UR4, UR4, 0x3fff, URZ, 0xc0, !UPT ;  /* 0x00003fff04047892 */ /* 0x000fe2000f8ec03f */
[--C-:B------:R-:W-:Y:S01]  /*1400*/  IMAD R61, R4, 0x2, R59.reuse ;  /* 0x00000002043d7824 */ /* 0x100fe200078e023b */
[----:B------:R-:W-:Y:S01]  /*1410*/  ULOP3.LUT UR16, UR5, 0x3fff, URZ, 0xc0, !UPT ;  /* 0x00003fff05107892 */ /* 0x000fe2000f8ec03f */
[----:B------:R-:W-:Y:S01]  /*1420*/  IMAD R59, R6, 0x2, R59 ;  /* 0x00000002063b7824 */ /* 0x000fe200078e023b */
[C---:B------:R-:W-:Y:S01]  /*1430*/  ISETP.GE.AND P1, PT, R22.reuse, 0x4, PT ;  /* 0x000000041600780c */ /* 0x040fe20003f26270 */
[----:B------:R-:W-:Y:S01]  /*1440*/  UMOV UR5, URZ ;  /* 0x0000003f00057c82 */ /* 0x000fe20008000000 */
[----:B------:R-:W-:Y:S01]  /*1450*/  UIADD3 UR16, UP0, UR7, UR16, URZ ;  /* 0x0000001007107290 */ /* 0x000fe2000ff1e03f */
[----:B------:R-:W-:Y:S01]  /*1460*/  IADD3 R56, P3, R14, 0x100, RZ ;  /* 0x000001000e387810 */ /* 0x000fe20007f7e0ff */
[----:B------:R-:W-:Y:S01]  /*1470*/  UMOV UR10, UR4 ;  /* 0x00000004000a7c82 */ /* 0x000fe20008000000 */
[----:B------:R-:W-:Y:S01]  /*1480*/  UMOV UR7, UR5 ;  /* 0x0000000500077c82 */ /* 0x000fe20008000000 */
[----:B------:R-:W-:Y:S01]  /*1490*/  UIADD3.X UR17, URZ, URZ, URZ, UP0, !UPT ;  /* 0x0000003f3f117290 */ /* 0x000fe200087fe43f */
[----:B------:R-:W-:-:S02]  /*14a0*/  SEL R58, R22, RZ, !P1 ;  /* 0x000000ff163a7207 */ /* 0x000fc40004800000 */
[----:B------:R-:W-:Y:S01]  /*14b0*/  IADD3 R22, P2, R16, 0x100, RZ ;  /* 0x0000010010167810 */ /* 0x000fe20007f5e0ff */
[----:B------:R-:W-:Y:S01]  /*14c0*/  UIADD3.64 UR8, UR16, UR8, URZ ;  /* 0x0000000810087297 */ /* 0x000fe2000fffe03f */
[----:B------:R-:W-:Y:S01]  /*14d0*/  HGMMA.64x64x16.F32.BF16 R24, gdesc[UR12], R24, gsb0 ;  /* 0x00e000000c1879f0 */ /* 0x000fe20008001818 */
[----:B------:R-:W-:Y:S02]  /*14e0*/  ULOP3.LUT UR12, UR16, 0x1000000, URZ, 0xfc, !UPT ;  /* 0x01000000100c7892 */ /* 0x000fe4000f8efc3f */
[----:B------:R-:W-:Y:S01]  /*14f0*/  ULOP3.LUT UR13, UR17, 0x80000020, URZ, 0xfc, !UPT ;  /* 0x80000020110d7892 */ /* 0x000fe2000f8efc3f */
[----:B------:R-:W-:Y:S02]  /*1500*/  WARPGROUP.DEPBAR.LE gsb0, 0x1 ;  /* 0x00008000000079c5 */ /* 0x000fe40000010100 */
[----:B------:R-:W-:Y:S06]  /*1510*/  BAR.SYNC.DEFER_BLOCKING 0x0 ;  /* 0x0000000000007b1d */ /* 0x000fec0000010000 */
[----:B------:R-:W-:Y:S01]  /*1520*/  @!PT LDS RZ, [RZ] ;  /* 0x00000000fffff984 */ /* 0x000fe20000000800 */
[----:B------:R-:W-:Y:S01]  /*1530*/  @!PT LDS RZ, [RZ] ;  /* 0x00000000fffff984 */ /* 0x000fe20000000800 */
[----:B------:R-:W-:Y:S01]  /*1540*/  @!PT LDS RZ, [RZ] ;  /* 0x00000000fffff984 */ /* 0x000fe20000000800 */
[----:B------:R2:W-:Y:S04]  /*1550*/  LDGSTS.E.BYPASS.128 [R57], desc[UR20][R14.64+0x80], !P0 ;  /* 0x000000800e397fae */ /* 0x0005e8000c101c54 */
[----:B------:R-:W0:Y:S04]  /*1560*/  LDGDEPBAR ;  /* 0x00000000000079af */ /* 0x000e280000000000 */
[----:B------:R-:W-:Y:S04]  /*1570*/  LDGSTS.E.BYPASS.128 [R61], desc[UR20][R16.64+0x80], !P0 ;  /* 0x00000080103d7fae */ /* 0x000fe8000c101c54 */
[----:B------:R3:W-:Y:S01]  /*1580*/  LDGSTS.E.BYPASS.128 [R59], desc[UR20][R18.64+0x80], !P0 ;  /* 0x00000080123b7fae */ /* 0x0007e2000c101c54 */
[----:B------:R-:W-:Y:S01]  /*1590*/  IADD3 R10, P0, R23, UR10, RZ ;  /* 0x0000000a170a7c10 */ /* 0x000fe2000ff1e0ff */
[----:B--2---:R-:W-:Y:S01]  /*15a0*/  IMAD.X R57, RZ, RZ, R17, P2 ;  /* 0x000000ffff397224 */ /* 0x004fe200010e0611 */
[----:B------:R-:W-:Y:S01]  /*15b0*/  IADD3 R23, P1, R18, 0x100, RZ ;  /* 0x0000010012177810 */ /* 0x000fe20007f3e0ff */
[----:B------:R-:W0:Y:S01]  /*15c0*/  LDGDEPBAR ;  /* 0x00000000000079af */ /* 0x000e220000000000 */
[----:B------:R-:W-:Y:S01]  /*15d0*/  IADD3.X R11, R11, UR7, RZ, P0, !PT ;  /* 0x000000070b0b7c10 */ /* 0x000fe200087fe4ff */
[----:B------:R-:W-:Y:S01]  /*15e0*/  UMOV UR7, UR4 ;  /* 0x0000000400077c82 */ /* 0x000fe20008000000 */
[----:B------:R-:W-:Y:S01]  /*15f0*/  R2UR UR14, R10 ;  /* 0x000000000a0e72ca */ /* 0x000fe200000e0000 */
[----:B------:R-:W-:Y:S01]  /*1600*/  IMAD.MOV.U32 R10, RZ, RZ, R12 ;  /* 0x000000ffff0a7224 */ /* 0x000fe200078e000c */
[----:B------:R-:W-:Y:S01]  /*1610*/  R2UR UR15, R11 ;  /* 0x000000000b0f72ca */ /* 0x000fe200000e0000 */
[----:B------:R-:W-:Y:S01]  /*1620*/  UMOV UR4, UR18 ;  /* 0x0000001200047c82 */ /* 0x000fe20008000000 */
[----:B------:R-:W-:-:S02]  /*1630*/  IMAD.X R60, RZ, RZ, R19, P1 ;  /* 0x000000ffff3c7224 */ /* 0x000fc400008e0613 */
[----:B------:R-:W-:Y:S01]  /*1640*/  IADD3 R10, P0, R10, UR7, RZ ;  /* 0x000000070a0a7c10 */ /* 0x000fe2000ff1e0ff */
[----:B---3--:R-:W-:-:S03]  /*1650*/  IMAD.X R59, RZ, RZ, R15, P3 ;  /* 0x000000ffff3b7224 */ /* 0x008fc600018e060f */
[----:B------:R-:W-:Y:S02]  /*1660*/  IADD3.X R11, R13, UR5, RZ, P0, !PT ;  /* 0x000000050d0b7c10 */ /* 0x000fe400087fe4ff */
[----:B------:R-:W-:Y:S02]  /*1670*/  R2UR UR10, R10 ;  /* 0x000000000a0a72ca */ /* 0x000fe400000e0000 */
[----:B------:R-:W-:Y:S01]  /*1680*/  R2UR UR11, R11 ;  /* 0x000000000b0b72ca */ /* 0x000fe200000e0000 */
[C---:B------:R-:W-:Y:S01]  /*1690*/  IMAD R11, R58.reuse, 0x1000, R7 ;  /* 0x000010003a0b7824 */ /* 0x040fe200078e0207 */
[----:B------:R-:W-:Y:S02]  /*16a0*/  ISETP.GE.U32.AND P0, PT, R9, 0xba0, PT ;  /* 0x00000ba00900780c */ /* 0x000fe40003f06070 */
[----:B------:R-:W-:Y:S01]  /*16b0*/  LEA R13, R58, UR22, 0xd ;  /* 0x000000163a0d7c11 */ /* 0x000fe2000f8e68ff */
[----:B------:R-:W-:-:S04]  /*16c0*/  DEPBAR.LE SB0, 0x4 ;  /* 0x000081000000791a */ /* 0x000fc80000000000 */
[----:B------:R-:W-:Y:S01]  /*16d0*/  BAR.SYNC.DEFER_BLOCKING 0x0 ;  /* 0x0000000000007b1d */ /* 0x000fe20000010000 */
[--C-:B------:R-:W-:Y:S02]  /*16e0*/  IMAD R61, R4, 0x2, R13.reuse ;  /* 0x00000002043d7824 */ /* 0x100fe400078e020d */
[----:B------:R-:W-:-:S03]  /*16f0*/  IMAD R13, R6, 0x2, R13 ;  /* 0x00000002060d7824 */ /* 0x000fc600078e020d */
[----:B------:R-:W-:-:S06]  /*1700*/  WARPGROUP.ARRIVE ;  /* 0x00000000000079c5 */ /* 0x000fcc0000000000 */
[----:B------:R-:W-:Y:S04]  /*1710*/  HGMMA.64x64x16.F32.BF16 R24, gdesc[UR12], R24 ;  /* 0x00e000000c1879f0 */ /* 0x000fe80008701818 */
[----:B------:R-:W-:Y:S03]  /*1720*/  HGMMA.64x64x16.F32.BF16 R24, gdesc[UR8], R24, gsb0 ;  /* 0x00e00000081879f0 */ /* 0x000fe60008001818 */
[----:B------:R-:W-:Y:S02]  /*1730*/  WARPGROUP.DEPBAR.LE gsb0, 0x1 ;  /* 0x00008000000079c5 */ /* 0x000fe40000010100 */
[----:B------:R-:W-:Y:S06]  /*1740*/  BAR.SYNC.DEFER_BLOCKING 0x0 ;  /* 0x0000000000007b1d */ /* 0x000fec0000010000 */
[----:B------:R-:W-:Y:S01]  /*1750*/  @!PT LDS RZ, [RZ] ;  /* 0x00000000fffff984 */ /* 0x000fe20000000800 */
[----:B------:R-:W-:Y:S01]  /*1760*/  @!PT LDS RZ, [RZ] ;  /* 0x00000000fffff984 */ /* 0x000fe20000000800 */
[----:B------:R-:W-:Y:S01]  /*1770*/  @!PT LDS RZ, [RZ] ;  /* 0x00000000fffff984 */ /* 0x000fe20000000800 */
[----:B------:R2:W-:Y:S04]  /*1780*/  LDGSTS.E.BYPASS.128 [R11], desc[UR20][R14.64+0xc0], !P0 ;  /* 0x000000c00e0b7fae */ /* 0x0005e8000c101c54 */
[----:B------:R-:W0:Y:S04]  /*1790*/  LDGDEPBAR ;  /* 0x00000000000079af */ /* 0x000e280000000000 */
[----:B------:R2:W-:Y:S04]  /*17a0*/  LDGSTS.E.BYPASS.128 [R61], desc[UR20][R16.64+0xc0], !P0 ;  /* 0x000000c0103d7fae */ /* 0x0005e8000c101c54 */
[----:B------:R2:W-:Y:S01]  /*17b0*/  LDGSTS.E.BYPASS.128 [R13], desc[UR20][R18.64+0xc0], !P0 ;  /* 0x000000c0120d7fae */ /* 0x0005e2000c101c54 */
[----:B------:R-:W-:-:S03]  /*17c0*/  ISETP.GE.U32.AND P0, PT, R9, 0xbe0, PT ;  /* 0x00000be00900780c */ /* 0x000fc60003f06070 */
[----:B------:R-:W0:Y:S10]  /*17d0*/  LDGDEPBAR ;  /* 0x00000000000079af */ /* 0x000e340000000000 */
[----:B--2---:R-:W-:Y:S05]  /*17e0*/  @!P0 BRA `(.L_x_0) ;  /* 0xfffffff000488947 */ /* 0x004fea000383ffff */
[----:B------:R-:W-:Y:S02]  /*17f0*/  WARPGROUP.DEPBAR.LE gsb0, 0x0 ;  /* 0x00008000000079c5 */ /* 0x000fe40000010000 */
[----:B------:R-:W-:-:S04]  /*1800*/  DEPBAR.LE SB0, 0x0 ;  /* 0x000080000000791a */ /* 0x000fc80000000000 */
[C---:B------:R-:W-:Y:S01]  /*1810*/  IMAD.SHL.U32 R4, R21.reuse, 0x10, RZ ;  /* 0x0000001015047824 */ /* 0x040fe200078e00ff */
[--C-:B------:R-:W-:Y:S01]  /*1820*/  SHF.R.U32.HI R8, RZ, 0x4, R0.reuse ;  /* 0x00000004ff087819 */ /* 0x100fe20000011600 */
[----:B------:R-:W-:Y:S01]  /*1830*/  IMAD.SHL.U32 R21, R21, 0x2, RZ ;  /* 0x0000000215157824 */ /* 0x000fe200078e00ff */
[----:B------:R-:W-:Y:S02]  /*1840*/  SHF.R.U32.HI R6, RZ, 0x1, R0 ;  /* 0x00000001ff067819 */ /* 0x000fe40000011600 */
[----:B------:R-:W-:Y:S02]  /*1850*/  LOP3.LUT R7, R4, 0x30, RZ, 0xc0, !PT ;  /* 0x0000003004077812 */ /* 0x000fe400078ec0ff */
[----:B------:R-:W-:Y:S02]  /*1860*/  SGXT.U32 R4, R8, 0x1 ;  /* 0x000000010804781a */ /* 0x000fe40000000000 */
[----:B------:R-:W-:Y:S02]  /*1870*/  LOP3.LUT R6, R6, 0x48, RZ, 0xc0, !PT ;  /* 0x0000004806067812 */ /* 0x000fe400078ec0ff */
[----:B------:R-:W-:-:S02]  /*1880*/  LOP3.LUT R7, R7, 0xf, R0, 0xf8, !PT ;  /* 0x0000000f07077812 */ /* 0x000fc400078ef800 */
[----:B------:R-:W-:Y:S02]  /*1890*/  LOP3.LUT R21, R4, 0xe, R21, 0xf8, !PT ;  /* 0x0000000e04157812 */ /* 0x000fe400078ef815 */
[----:B------:R-:W-:Y:S01]  /*18a0*/  LOP3.LUT R4, R5, 0x78, RZ, 0xc0, !PT ;  /* 0x0000007805047812 */ /* 0x000fe200078ec0ff */
[----:B------:R-:W-:Y:S01]  /*18b0*/  IMAD R6, R7, 0x88, R6 ;  /* 0x0000008807067824 */ /* 0x000fe200078e0206 */
[----:B------:R-:W-:Y:S02]  /*18c0*/  F2FP.BF16.F32.PACK_AB R24, R25, R24 ;  /* 0x000000181918723e */ /* 0x000fe400000010ff */
[----:B------:R-:W-:Y:S01]  /*18d0*/  F2FP.BF16.F32.PACK_AB R25, R27, R26 ;  /* 0x0000001a1b19723e */ /* 0x000fe200000010ff */
[----:B------:R-:W-:Y:S01]  /*18e0*/  IMAD R21, R21, 0x88, R4 ;  /* 0x0000008815157824 */ /* 0x000fe200078e0204 */
[----:B------:R-:W-:Y:S02]  /*18f0*/  F2FP.BF16.F32.PACK_AB R32, R33, R32 ;  /* 0x000000202120723e */ /* 0x000fe400000010ff */
[----:B------:R-:W-:-:S02]  /*1900*/  F2FP.BF16.F32.PACK_AB R26, R29, R28 ;  /* 0x0000001c1d1a723e */ /* 0x000fc400000010ff */
[----:B------:R-:W-:Y:S02]  /*1910*/  F2FP.BF16.F32.PACK_AB R27, R31, R30 ;  /* 0x0000001e1f1b723e */ /* 0x000fe400000010ff */
[----:B------:R-:W-:Y:S02]  /*1920*/  F2FP.BF16.F32.PACK_AB R33, R35, R34 ;  /* 0x000000222321723e */ /* 0x000fe400000010ff */
[----:B------:R-:W-:Y:S02]  /*1930*/  F2FP.BF16.F32.PACK_AB R40, R41, R40 ;  /* 0x000000282928723e */ /* 0x000fe400000010ff */
[----:B------:R-:W-:Y:S01]  /*1940*/  LEA R4, R6, UR6, 0x1 ;  /* 0x0000000606047c11 */ /* 0x000fe2000f8e08ff */
[----:B------:R-:W-:Y:S01]  /*1950*/  BAR.SYNC.DEFER_BLOCKING 0x0 ;  /* 0x0000000000007b1d */ /* 0x000fe20000010000 */
[----:B------:R-:W-:Y:S02]  /*1960*/  F2FP.BF16.F32.PACK_AB R34, R37, R36 ;  /* 0x000000242522723e */ /* 0x000fe400000010ff */
[----:B------:R-:W-:-:S02]  /*1970*/  F2FP.BF16.F32.PACK_AB R35, R39, R38 ;  /* 0x000000262723723e */ /* 0x000fc400000010ff */
[----:B------:R-:W-:-:S03]  /*1980*/  F2FP.BF16.F32.PACK_AB R41, R43, R42 ;  /* 0x0000002a2b29723e */ /* 0x000fc600000010ff */
[----:B------:R-:W2:Y:S01]  /*1990*/  LDC.64 R6, c[0x0][0x220] ;  /* 0x00008800ff067b82 */ /* 0x000ea20000000a00 */
[----:B------:R-:W-:Y:S02]  /*19a0*/  F2FP.BF16.F32.PACK_AB R48, R49, R48 ;  /* 0x000000303130723e */ /* 0x000fe400000010ff */
[----:B------:R-:W-:Y:S02]  /*19b0*/  F2FP.BF16.F32.PACK_AB R42, R45, R44 ;  /* 0x0000002c2d2a723e */ /* 0x000fe400000010ff */
[----:B------:R-:W-:Y:S02]  /*19c0*/  F2FP.BF16.F32.PACK_AB R43, R47, R46 ;  /* 0x0000002e2f2b723e */ /* 0x000fe400000010ff */
[----:B------:R-:W-:Y:S02]  /*19d0*/  F2FP.BF16.F32.PACK_AB R49, R51, R50 ;  /* 0x000000323331723e */ /* 0x000fe400000010ff */
[----:B------:R-:W-:Y:S02]  /*19e0*/  F2FP.BF16.F32.PACK_AB R50, R53, R52 ;  /* 0x000000343532723e */ /* 0x000fe400000010ff */
[----:B------:R-:W-:-:S02]  /*19f0*/  F2FP.BF16.F32.PACK_AB R51, R55, R54 ;  /* 0x000000363733723e */ /* 0x000fc400000010ff */
[----:B------:R-:W-:Y:S02]  /*1a00*/  LEA R22, R21, UR6, 0x1 ;  /* 0x0000000615167c11 */ /* 0x000fe4000f8e08ff */
[----:B------:R-:W-:Y:S02]  /*1a10*/  SHF.R.U32.HI R0, RZ, 0x4, R0 ;  /* 0x00000004ff007819 */ /* 0x000fe40000011600 */
[----:B------:R-:W-:Y:S01]  /*1a20*/  LOP3.LUT R2, R2, 0x78, R5, 0xf8, !PT ;  /* 0x0000007802027812 */ /* 0x000fe200078ef805 */
[----:B------:R-:W-:Y:S01]  /*1a30*/  STSM.16.M88.4 [R4], R24 ;  /* 0x0000001804007844 */ /* 0x000fe20000000200 */
[----:B------:R-:W-:Y:S02]  /*1a40*/  SGXT.U32 R0, R0, 0x4 ;  /* 0x000000040000781a */ /* 0x000fe40000000000 */
[----:B------:R-:W-:Y:S01]  /*1a50*/  ISETP.GE.AND P0, PT, R2, 0xc00, PT ;  /* 0x00000c000200780c */ /* 0x000fe20003f06270 */
[----:B------:R-:W-:Y:S01]  /*1a60*/  STSM.16.M88.4 [R4+0x20], R32 ;  /* 0x0000202004007844 */ /* 0x000fe20000000200 */
[----:B------:R-:W-:-:S03]  /*1a70*/  LOP3.LUT R3, R0, R3, RZ, 0xfc, !PT ;  /* 0x0000000300037212 */ /* 0x000fc600078efcff */
[----:B------:R-:W-:Y:S01]  /*1a80*/  STSM.16.M88.4 [R4+0x40], R40 ;  /* 0x0000402804007844 */ /* 0x000fe20000000200 */
[C---:B------:R-:W-:Y:S01]  /*1a90*/  LOP3.LUT R0, R3.reuse, 0x20, RZ, 0xfc, !PT ;  /* 0x0000002003007812 */ /* 0x040fe200078efcff */
[C---:B------:R-:W-:Y:S01]  /*1aa0*/  IMAD R23, R3.reuse, 0xc00, R2 ;  /* 0x00000c0003177824 */ /* 0x040fe200078e0202 */
[----:B------:R-:W-:Y:S01]  /*1ab0*/  ISETP.LT.AND P3, PT, R3, 0x1000, !P0 ;  /* 0x000010000300780c */ /* 0x000fe20004761270 */
[----:B------:R3:W-:Y:S01]  /*1ac0*/  STSM.16.M88.4 [R4+0x60], R48 ;  /* 0x0000603004007844 */ /* 0x0007e20000000200 */
[----:B------:R-:W-:Y:S01]  /*1ad0*/  BAR.SYNC.DEFER_BLOCKING 0x0 ;  /* 0x0000000000007b1d */ /* 0x000fe20000010000 */
[----:B------:R-:W-:Y:S01]  /*1ae0*/  ISETP.LT.AND P1, PT, R0, 0x1000, !P0 ;  /* 0x000010000000780c */ /* 0x000fe20004721270 */
[C---:B------:R-:W-:Y:S02]  /*1af0*/  VIADD R5, R23.reuse, 0xc000 ;  /* 0x0000c00017057836 */ /* 0x040fe40000000000 */
[----:B------:R-:W-:-:S04]  /*1b00*/  VIADD R21, R23, 0x18000 ;  /* 0x0001800017157836 */ /* 0x000fc80000000000 */
[--C-:B--2---:R-:W-:Y:S01]  /*1b10*/  IMAD.WIDE R20, R21, 0x2, R6.reuse ;  /* 0x0000000215147825 */ /* 0x104fe200078e0206 */
[C---:B---3--:R-:W-:Y:S02]  /*1b20*/  LOP3.LUT R4, R3.reuse, 0x10, RZ, 0xfc, !PT ;  /* 0x0000001003047812 */ /* 0x048fe400078efcff */
[----:B------:R-:W-:Y:S02]  /*1b30*/  LOP3.LUT R3, R3, 0x30, RZ, 0xfc, !PT ;  /* 0x0000003003037812 */ /* 0x000fe400078efcff */
[----:B------:R-:W-:Y:S01]  /*1b40*/  ISETP.LT.AND P2, PT, R4, 0x1000, !P0 ;  /* 0x000010000400780c */ /* 0x000fe20004741270 */
[----:B------:R-:W-:Y:S01]  /*1b50*/  IMAD.WIDE R4, R5, 0x2, R6 ;  /* 0x0000000205047825 */ /* 0x000fe200078e0206 */
[----:B------:R-:W-:-:S03]  /*1b60*/  ISETP.LT.AND P0, PT, R3, 0x1000, !P0 ;  /* 0x000010000300780c */ /* 0x000fc60004701270 */
[----:B------:R-:W-:Y:S01]  /*1b70*/  IMAD.WIDE R2, R23, 0x2, R6 ;  /* 0x0000000217027825 */ /* 0x000fe200078e0206 */
[----:B------:R-:W2:Y:S04]  /*1b80*/  LDS.128 R16, [R22] ;  /* 0x0000000016107984 */ /* 0x000ea80000000c00 */
[----:B------:R-:W3:Y:S04]  /*1b90*/  LDS.128 R12, [R22+0x1100] ;  /* 0x00110000160c7984 */ /* 0x000ee80000000c00 */
[----:B------:R-:W4:Y:S04]  /*1ba0*/  LDS.128 R8, [R22+0x2200] ;  /* 0x0022000016087984 */ /* 0x000f280000000c00 */
[----:B--2---:R2:W-:Y:S04]  /*1bb0*/  @P3 STG.E.128 desc[UR20][R2.64], R16 ;  /* 0x0000001002003986 */ /* 0x0045e8000c101d14 */
[----:B---3--:R2:W-:Y:S04]  /*1bc0*/  @P2 STG.E.128 desc[UR20][R4.64], R12 ;  /* 0x0000000c04002986 */ /* 0x0085e8000c101d14 */
[----:B----4-:R2:W-:Y:S01]  /*1bd0*/  @P1 STG.E.128 desc[UR20][R20.64], R8 ;  /* 0x0000000814001986 */ /* 0x0105e2000c101d14 */
[----:B------:R-:W-:Y:S05]  /*1be0*/  @!P0 EXIT ;  /* 0x000000000000894d */ /* 0x000fea0003800000 */
[----:B--2---:R-:W1:Y:S01]  /*1bf0*/  LDS.128 R8, [R22+0x3300] ;  /* 0x0033000016087984 */ /* 0x004e620000000c00 */
[----:B------:R-:W-:-:S04]  /*1c00*/  VIADD R23, R23, 0x24000 ;  /* 0x0002400017177836 */ /* 0x000fc80000000000 */
[----:B------:R-:W-:-:S05]  /*1c10*/  IMAD.WIDE R6, R23, 0x2, R6 ;  /* 0x0000000217067825 */ /* 0x000fca00078e0206 */
[----:B-1----:R-:W-:Y:S01]  /*1c20*/  STG.E.128 desc[UR20][R6.64], R8 ;  /* 0x0000000806007986 */ /* 0x002fe2000c101d14 */
[----:B------:R-:W-:Y:S05]  /*1c30*/  EXIT ;  /* 0x000000000000794d */ /* 0x000fea0003800000 */
.L_x_1:
[----:B------:R-:W-:-:S00]  /*1c40*/  BRA `(.L_x_1) ;  /* 0xfffffffc00fc7947 */ /* 0x000fc0000383ffff */
[----:B------:R-:W-:-:S00]  /*1c50*/  NOP ;  /* 0x0000000000007918 */ /* 0x000fc00000000000 */
        /* <DEDUP_REMOVED lines=10> */
.L_x_2:


//--------------------- .nv.shared.triton_mm      --------------------------
	.section	.nv.shared.triton_mm,"aw",@nobits
	.sectionflags	@""
	.align	16
	.zero		1024


//--------------------- .nv.constant0.triton_mm   --------------------------
	.section	.nv.constant0.triton_mm,"a",@progbits
	.sectionflags	@""
	.align	4
.nv.constant0.triton_mm:
	.zero		552
